//
// Generated by NVIDIA NVVM Compiler
//
// Compiler Build ID: CL-36424714
// Cuda compilation tools, release 13.0, V13.0.88
// Based on NVVM 20.0.0
//

.version 9.0
.target sm_100
.address_size 64

	// .globl	_Z7csrSpMViPKiS0_PKfS2_Pf

.visible .entry _Z7csrSpMViPKiS0_PKfS2_Pf(
	.param .u32 _Z7csrSpMViPKiS0_PKfS2_Pf_param_0,
	.param .u64 .ptr .align 1 _Z7csrSpMViPKiS0_PKfS2_Pf_param_1,
	.param .u64 .ptr .align 1 _Z7csrSpMViPKiS0_PKfS2_Pf_param_2,
	.param .u64 .ptr .align 1 _Z7csrSpMViPKiS0_PKfS2_Pf_param_3,
	.param .u64 .ptr .align 1 _Z7csrSpMViPKiS0_PKfS2_Pf_param_4,
	.param .u64 .ptr .align 1 _Z7csrSpMViPKiS0_PKfS2_Pf_param_5
)
{
	.reg .pred 	%p<11>;
	.reg .b32 	%r<65>;
	.reg .b32 	%f<112>;
	.reg .b64 	%rd<87>;

	ld.param.u32 	%r23, [_Z7csrSpMViPKiS0_PKfS2_Pf_param_0];
	ld.param.u64 	%rd6, [_Z7csrSpMViPKiS0_PKfS2_Pf_param_1];
	ld.param.u64 	%rd8, [_Z7csrSpMViPKiS0_PKfS2_Pf_param_2];
	ld.param.u64 	%rd9, [_Z7csrSpMViPKiS0_PKfS2_Pf_param_3];
	ld.param.u64 	%rd10, [_Z7csrSpMViPKiS0_PKfS2_Pf_param_4];
	ld.param.u64 	%rd7, [_Z7csrSpMViPKiS0_PKfS2_Pf_param_5];
	cvta.to.global.u64 	%rd1, %rd10;
	cvta.to.global.u64 	%rd2, %rd8;
	cvta.to.global.u64 	%rd3, %rd9;
	mov.u32 	%r24, %ctaid.x;
	mov.u32 	%r25, %ntid.x;
	mov.u32 	%r26, %tid.x;
	mad.lo.s32 	%r1, %r24, %r25, %r26;
	setp.ge.s32 	%p1, %r1, %r23;
	@%p1 bra 	$L__BB0_15;
	cvta.to.global.u64 	%rd11, %rd6;
	mul.wide.s32 	%rd12, %r1, 4;
	add.s64 	%rd13, %rd11, %rd12;
	ld.global.u32 	%r60, [%rd13];
	ld.global.u32 	%r3, [%rd13+4];
	setp.ge.s32 	%p2, %r60, %r3;
	mov.f32 	%f111, 0f00000000;
	@%p2 bra 	$L__BB0_14;
	sub.s32 	%r4, %r3, %r60;
	and.b32  	%r5, %r4, 15;
	sub.s32 	%r27, %r60, %r3;
	setp.gt.u32 	%p3, %r27, -16;
	mov.f32 	%f111, 0f00000000;
	@%p3 bra 	$L__BB0_5;
	and.b32  	%r28, %r4, -16;
	neg.s32 	%r58, %r28;
	add.s64 	%rd4, %rd3, 32;
	add.s64 	%rd5, %rd2, 32;
	mov.f32 	%f111, 0f00000000;
$L__BB0_4:
	.pragma "nounroll";
	mul.wide.s32 	%rd14, %r60, 4;
	add.s64 	%rd15, %rd4, %rd14;
	add.s64 	%rd16, %rd5, %rd14;
	ld.global.f32 	%f18, [%rd15+-32];
	ld.global.u32 	%r29, [%rd16+-32];
	mul.wide.s32 	%rd17, %r29, 4;
	add.s64 	%rd18, %rd1, %rd17;
	ld.global.f32 	%f19, [%rd18];
	fma.rn.f32 	%f20, %f18, %f19, %f111;
	ld.global.f32 	%f21, [%rd15+-28];
	ld.global.u32 	%r30, [%rd16+-28];
	mul.wide.s32 	%rd19, %r30, 4;
	add.s64 	%rd20, %rd1, %rd19;
	ld.global.f32 	%f22, [%rd20];
	fma.rn.f32 	%f23, %f21, %f22, %f20;
	ld.global.f32 	%f24, [%rd15+-24];
	ld.global.u32 	%r31, [%rd16+-24];
	mul.wide.s32 	%rd21, %r31, 4;
	add.s64 	%rd22, %rd1, %rd21;
	ld.global.f32 	%f25, [%rd22];
	fma.rn.f32 	%f26, %f24, %f25, %f23;
	ld.global.f32 	%f27, [%rd15+-20];
	ld.global.u32 	%r32, [%rd16+-20];
	mul.wide.s32 	%rd23, %r32, 4;
	add.s64 	%rd24, %rd1, %rd23;
	ld.global.f32 	%f28, [%rd24];
	fma.rn.f32 	%f29, %f27, %f28, %f26;
	ld.global.f32 	%f30, [%rd15+-16];
	ld.global.u32 	%r33, [%rd16+-16];
	mul.wide.s32 	%rd25, %r33, 4;
	add.s64 	%rd26, %rd1, %rd25;
	ld.global.f32 	%f31, [%rd26];
	fma.rn.f32 	%f32, %f30, %f31, %f29;
	ld.global.f32 	%f33, [%rd15+-12];
	ld.global.u32 	%r34, [%rd16+-12];
	mul.wide.s32 	%rd27, %r34, 4;
	add.s64 	%rd28, %rd1, %rd27;
	ld.global.f32 	%f34, [%rd28];
	fma.rn.f32 	%f35, %f33, %f34, %f32;
	ld.global.f32 	%f36, [%rd15+-8];
	ld.global.u32 	%r35, [%rd16+-8];
	mul.wide.s32 	%rd29, %r35, 4;
	add.s64 	%rd30, %rd1, %rd29;
	ld.global.f32 	%f37, [%rd30];
	fma.rn.f32 	%f38, %f36, %f37, %f35;
	ld.global.f32 	%f39, [%rd15+-4];
	ld.global.u32 	%r36, [%rd16+-4];
	mul.wide.s32 	%rd31, %r36, 4;
	add.s64 	%rd32, %rd1, %rd31;
	ld.global.f32 	%f40, [%rd32];
	fma.rn.f32 	%f41, %f39, %f40, %f38;
	ld.global.f32 	%f42, [%rd15];
	ld.global.u32 	%r37, [%rd16];
	mul.wide.s32 	%rd33, %r37, 4;
	add.s64 	%rd34, %rd1, %rd33;
	ld.global.f32 	%f43, [%rd34];
	fma.rn.f32 	%f44, %f42, %f43, %f41;
	ld.global.f32 	%f45, [%rd15+4];
	ld.global.u32 	%r38, [%rd16+4];
	mul.wide.s32 	%rd35, %r38, 4;
	add.s64 	%rd36, %rd1, %rd35;
	ld.global.f32 	%f46, [%rd36];
	fma.rn.f32 	%f47, %f45, %f46, %f44;
	ld.global.f32 	%f48, [%rd15+8];
	ld.global.u32 	%r39, [%rd16+8];
	mul.wide.s32 	%rd37, %r39, 4;
	add.s64 	%rd38, %rd1, %rd37;
	ld.global.f32 	%f49, [%rd38];
	fma.rn.f32 	%f50, %f48, %f49, %f47;
	ld.global.f32 	%f51, [%rd15+12];
	ld.global.u32 	%r40, [%rd16+12];
	mul.wide.s32 	%rd39, %r40, 4;
	add.s64 	%rd40, %rd1, %rd39;
	ld.global.f32 	%f52, [%rd40];
	fma.rn.f32 	%f53, %f51, %f52, %f50;
	ld.global.f32 	%f54, [%rd15+16];
	ld.global.u32 	%r41, [%rd16+16];
	mul.wide.s32 	%rd41, %r41, 4;
	add.s64 	%rd42, %rd1, %rd41;
	ld.global.f32 	%f55, [%rd42];
	fma.rn.f32 	%f56, %f54, %f55, %f53;
	ld.global.f32 	%f57, [%rd15+20];
	ld.global.u32 	%r42, [%rd16+20];
	mul.wide.s32 	%rd43, %r42, 4;
	add.s64 	%rd44, %rd1, %rd43;
	ld.global.f32 	%f58, [%rd44];
	fma.rn.f32 	%f59, %f57, %f58, %f56;
	ld.global.f32 	%f60, [%rd15+24];
	ld.global.u32 	%r43, [%rd16+24];
	mul.wide.s32 	%rd45, %r43, 4;
	add.s64 	%rd46, %rd1, %rd45;
	ld.global.f32 	%f61, [%rd46];
	fma.rn.f32 	%f62, %f60, %f61, %f59;
	ld.global.f32 	%f63, [%rd15+28];
	ld.global.u32 	%r44, [%rd16+28];
	mul.wide.s32 	%rd47, %r44, 4;
	add.s64 	%rd48, %rd1, %rd47;
	ld.global.f32 	%f64, [%rd48];
	fma.rn.f32 	%f111, %f63, %f64, %f62;
	add.s32 	%r60, %r60, 16;
	add.s32 	%r58, %r58, 16;
	setp.ne.s32 	%p4, %r58, 0;
	@%p4 bra 	$L__BB0_4;
$L__BB0_5:
	setp.eq.s32 	%p5, %r5, 0;
	@%p5 bra 	$L__BB0_14;
	and.b32  	%r12, %r4, 7;
	setp.lt.u32 	%p6, %r5, 8;
	@%p6 bra 	$L__BB0_8;
	mul.wide.s32 	%rd49, %r60, 4;
	add.s64 	%rd50, %rd3, %rd49;
	ld.global.f32 	%f66, [%rd50];
	add.s64 	%rd51, %rd2, %rd49;
	ld.global.u32 	%r45, [%rd51];
	mul.wide.s32 	%rd52, %r45, 4;
	add.s64 	%rd53, %rd1, %rd52;
	ld.global.f32 	%f67, [%rd53];
	fma.rn.f32 	%f68, %f66, %f67, %f111;
	ld.global.f32 	%f69, [%rd50+4];
	ld.global.u32 	%r46, [%rd51+4];
	mul.wide.s32 	%rd54, %r46, 4;
	add.s64 	%rd55, %rd1, %rd54;
	ld.global.f32 	%f70, [%rd55];
	fma.rn.f32 	%f71, %f69, %f70, %f68;
	ld.global.f32 	%f72, [%rd50+8];
	ld.global.u32 	%r47, [%rd51+8];
	mul.wide.s32 	%rd56, %r47, 4;
	add.s64 	%rd57, %rd1, %rd56;
	ld.global.f32 	%f73, [%rd57];
	fma.rn.f32 	%f74, %f72, %f73, %f71;
	ld.global.f32 	%f75, [%rd50+12];
	ld.global.u32 	%r48, [%rd51+12];
	mul.wide.s32 	%rd58, %r48, 4;
	add.s64 	%rd59, %rd1, %rd58;
	ld.global.f32 	%f76, [%rd59];
	fma.rn.f32 	%f77, %f75, %f76, %f74;
	ld.global.f32 	%f78, [%rd50+16];
	ld.global.u32 	%r49, [%rd51+16];
	mul.wide.s32 	%rd60, %r49, 4;
	add.s64 	%rd61, %rd1, %rd60;
	ld.global.f32 	%f79, [%rd61];
	fma.rn.f32 	%f80, %f78, %f79, %f77;
	ld.global.f32 	%f81, [%rd50+20];
	ld.global.u32 	%r50, [%rd51+20];
	mul.wide.s32 	%rd62, %r50, 4;
	add.s64 	%rd63, %rd1, %rd62;
	ld.global.f32 	%f82, [%rd63];
	fma.rn.f32 	%f83, %f81, %f82, %f80;
	ld.global.f32 	%f84, [%rd50+24];
	ld.global.u32 	%r51, [%rd51+24];
	mul.wide.s32 	%rd64, %r51, 4;
	add.s64 	%rd65, %rd1, %rd64;
	ld.global.f32 	%f85, [%rd65];
	fma.rn.f32 	%f86, %f84, %f85, %f83;
	ld.global.f32 	%f87, [%rd50+28];
	ld.global.u32 	%r52, [%rd51+28];
	mul.wide.s32 	%rd66, %r52, 4;
	add.s64 	%rd67, %rd1, %rd66;
	ld.global.f32 	%f88, [%rd67];
	fma.rn.f32 	%f111, %f87, %f88, %f86;
	add.s32 	%r60, %r60, 8;
$L__BB0_8:
	setp.eq.s32 	%p7, %r12, 0;
	@%p7 bra 	$L__BB0_14;
	and.b32  	%r15, %r4, 3;
	setp.lt.u32 	%p8, %r12, 4;
	@%p8 bra 	$L__BB0_11;
	mul.wide.s32 	%rd68, %r60, 4;
	add.s64 	%rd69, %rd3, %rd68;
	ld.global.f32 	%f90, [%rd69];
	add.s64 	%rd70, %rd2, %rd68;
	ld.global.u32 	%r53, [%rd70];
	mul.wide.s32 	%rd71, %r53, 4;
	add.s64 	%rd72, %rd1, %rd71;
	ld.global.f32 	%f91, [%rd72];
	fma.rn.f32 	%f92, %f90, %f91, %f111;
	ld.global.f32 	%f93, [%rd69+4];
	ld.global.u32 	%r54, [%rd70+4];
	mul.wide.s32 	%rd73, %r54, 4;
	add.s64 	%rd74, %rd1, %rd73;
	ld.global.f32 	%f94, [%rd74];
	fma.rn.f32 	%f95, %f93, %f94, %f92;
	ld.global.f32 	%f96, [%rd69+8];
	ld.global.u32 	%r55, [%rd70+8];
	mul.wide.s32 	%rd75, %r55, 4;
	add.s64 	%rd76, %rd1, %rd75;
	ld.global.f32 	%f97, [%rd76];
	fma.rn.f32 	%f98, %f96, %f97, %f95;
	ld.global.f32 	%f99, [%rd69+12];
	ld.global.u32 	%r56, [%rd70+12];
	mul.wide.s32 	%rd77, %r56, 4;
	add.s64 	%rd78, %rd1, %rd77;
	ld.global.f32 	%f100, [%rd78];
	fma.rn.f32 	%f111, %f99, %f100, %f98;
	add.s32 	%r60, %r60, 4;
$L__BB0_11:
	setp.eq.s32 	%p9, %r15, 0;
	@%p9 bra 	$L__BB0_14;
	neg.s32 	%r63, %r15;
$L__BB0_13:
	.pragma "nounroll";
	mul.wide.s32 	%rd79, %r60, 4;
	add.s64 	%rd80, %rd2, %rd79;
	add.s64 	%rd81, %rd3, %rd79;
	ld.global.f32 	%f101, [%rd81];
	ld.global.u32 	%r57, [%rd80];
	mul.wide.s32 	%rd82, %r57, 4;
	add.s64 	%rd83, %rd1, %rd82;
	ld.global.f32 	%f102, [%rd83];
	fma.rn.f32 	%f111, %f101, %f102, %f111;
	add.s32 	%r60, %r60, 1;
	add.s32 	%r63, %r63, 1;
	setp.ne.s32 	%p10, %r63, 0;
	@%p10 bra 	$L__BB0_13;
$L__BB0_14:
	cvta.to.global.u64 	%rd84, %rd7;
	add.s64 	%rd86, %rd84, %rd12;
	st.global.f32 	[%rd86], %f111;
$L__BB0_15:
	ret;

}


// ===== COMPILED SASS (sm_100) =====

	.target	sm_100

	.elftype	@"ET_EXEC"


//--------------------- .note.nv.tkinfo           --------------------------
	.section	.note.nv.tkinfo,"",@"SHT_NOTE"
	.sectionflags	@"SHF_NOTE_NV_TKINFO"
	.tkinfo
        /*0018*/ 	.word	0x00000002
        /*0030*/ 	.string	""
        /*0030*/ 	.string	"ptxas"
        /*0030*/ 	.string	"Cuda compilation tools, release 13.0, V13.0.88"
        /*0030*/ 	.string	"Build cuda_13.0.r13.0/compiler.36424714_0"
        /*0030*/ 	.string	"-arch sm_100 -m 64 "



//--------------------- .note.nv.cuinfo           --------------------------
	.section	.note.nv.cuinfo,"",@"SHT_NOTE"
	.sectionflags	@"SHF_NOTE_NV_CUINFO"
        /*0018*/ 	.short	0x0002
        /*001a*/ 	.short	0x0064
        /*001c*/ 	.short	0x0082
	.zero		2


//--------------------- .nv.info                  --------------------------
	.section	.nv.info,"",@"SHT_CUDA_INFO"
	.align	4


	//----- nvinfo : EIATTR_REGCOUNT
	.align		4
        /*0000*/ 	.byte	0x04, 0x2f
        /*0002*/ 	.short	(.L_1 - .L_0)
	.align		4
.L_0:
        /*0004*/ 	.word	index@(_Z7csrSpMViPKiS0_PKfS2_Pf)
        /*0008*/ 	.word	0x00000020


	//----- nvinfo : EIATTR_FRAME_SIZE
	.align		4
.L_1:
        /*000c*/ 	.byte	0x04, 0x11
        /*000e*/ 	.short	(.L_3 - .L_2)
	.align		4
.L_2:
        /*0010*/ 	.word	index@(_Z7csrSpMViPKiS0_PKfS2_Pf)
        /*0014*/ 	.word	0x00000000


	//----- nvinfo : EIATTR_MIN_STACK_SIZE
	.align		4
.L_3:
        /*0018*/ 	.byte	0x04, 0x12
        /*001a*/ 	.short	(.L_5 - .L_4)
	.align		4
.L_4:
        /*001c*/ 	.word	index@(_Z7csrSpMViPKiS0_PKfS2_Pf)
        /*0020*/ 	.word	0x00000000
.L_5:


//--------------------- .nv.compat                --------------------------
	.section	.nv.compat,"",@"SHT_CUDA_COMPAT_INFO"
	.align	4
        /*0000*/ 	.byte	0x02, 0x09, 0x00, 0x00, 0x02, 0x02, 0x01, 0x00, 0x02, 0x05, 0x05, 0x00, 0x03, 0x07, 0x01, 0x01
        /*0010*/ 	.byte	0x02, 0x03, 0x00, 0x00, 0x02, 0x06, 0x01, 0x00, 0x04, 0x0b, 0x08, 0x00, 0x09, 0x00, 0x00, 0x00
        /*0020*/ 	.byte	0x00, 0x00, 0x00, 0x00


//--------------------- .nv.info._Z7csrSpMViPKiS0_PKfS2_Pf --------------------------
	.section	.nv.info._Z7csrSpMViPKiS0_PKfS2_Pf,"",@"SHT_CUDA_INFO"
	.sectionflags	@""
	.align	4


	//----- nvinfo : EIATTR_CUDA_API_VERSION
	.align		4
        /*0000*/ 	.byte	0x04, 0x37
        /*0002*/ 	.short	(.L_7 - .L_6)
.L_6:
        /*0004*/ 	.word	0x00000082


	//----- nvinfo : EIATTR_KPARAM_INFO
	.align		4
.L_7:
        /*0008*/ 	.byte	0x04, 0x17
        /*000a*/ 	.short	(.L_9 - .L_8)
.L_8:
        /*000c*/ 	.word	0x00000000
        /*0010*/ 	.short	0x0005
        /*0012*/ 	.short	0x0028
        /*0014*/ 	.byte	0x00, 0xf5, 0x21, 0x00


	//----- nvinfo : EIATTR_KPARAM_INFO
	.align		4
.L_9:
        /*0018*/ 	.byte	0x04, 0x17
        /*001a*/ 	.short	(.L_11 - .L_10)
.L_10:
        /*001c*/ 	.word	0x00000000
        /*0020*/ 	.short	0x0004
        /*0022*/ 	.short	0x0020
        /*0024*/ 	.byte	0x00, 0xf5, 0x21, 0x00


	//----- nvinfo : EIATTR_KPARAM_INFO
	.align		4
.L_11:
        /*0028*/ 	.byte	0x04, 0x17
        /*002a*/ 	.short	(.L_13 - .L_12)
.L_12:
        /*002c*/ 	.word	0x00000000
        /*0030*/ 	.short	0x0003
        /*0032*/ 	.short	0x0018
        /*0034*/ 	.byte	0x00, 0xf5, 0x21, 0x00


	//----- nvinfo : EIATTR_KPARAM_INFO
	.align		4
.L_13:
        /*0038*/ 	.byte	0x04, 0x17
        /*003a*/ 	.short	(.L_15 - .L_14)
.L_14:
        /*003c*/ 	.word	0x00000000
        /*0040*/ 	.short	0x0002
        /*0042*/ 	.short	0x0010
        /*0044*/ 	.byte	0x00, 0xf5, 0x21, 0x00


	//----- nvinfo : EIATTR_KPARAM_INFO
	.align		4
.L_15:
        /*0048*/ 	.byte	0x04, 0x17
        /*004a*/ 	.short	(.L_17 - .L_16)
.L_16:
        /*004c*/ 	.word	0x00000000
        /*0050*/ 	.short	0x0001
        /*0052*/ 	.short	0x0008
        /*0054*/ 	.byte	0x00, 0xf5, 0x21, 0x00


	//----- nvinfo : EIATTR_KPARAM_INFO
	.align		4
.L_17:
        /*0058*/ 	.byte	0x04, 0x17
        /*005a*/ 	.short	(.L_19 - .L_18)
.L_18:
        /*005c*/ 	.word	0x00000000
        /*0060*/ 	.short	0x0000
        /*0062*/ 	.short	0x0000
        /*0064*/ 	.byte	0x00, 0xf0, 0x11, 0x00


	//----- nvinfo : EIATTR_SPARSE_MMA_MASK
	.align		4
.L_19:
        /*0068*/ 	.byte	0x03, 0x50
        /*006a*/ 	.short	0x0000


	//----- nvinfo : EIATTR_MAXREG_COUNT
	.align		4
        /*006c*/ 	.byte	0x03, 0x1b
        /*006e*/ 	.short	0x00ff


	//----- nvinfo : EIATTR_MERCURY_ISA_VERSION
	.align		4
        /*0070*/ 	.byte	0x03, 0x5f
        /*0072*/ 	.short	0x0101


	//----- nvinfo : EIATTR_VRC_CTA_INIT_COUNT
	.align		4
        /*0074*/ 	.byte	0x02, 0x4a
	.zero		1
	.zero		1


	//----- nvinfo : EIATTR_EXIT_INSTR_OFFSETS
	.align		4
        /*0078*/ 	.byte	0x04, 0x1c
        /*007a*/ 	.short	(.L_21 - .L_20)


	//   ....[0]....
.L_20:
        /*007c*/ 	.word	0x00000070


	//   ....[1]....
        /*0080*/ 	.word	0x00000e50


	//----- nvinfo : EIATTR_CRS_STACK_SIZE
	.align		4
.L_21:
        /*0084*/ 	.byte	0x04, 0x1e
        /*0086*/ 	.short	(.L_23 - .L_22)
.L_22:
        /*0088*/ 	.word	0x00000000


	//----- nvinfo : EIATTR_CBANK_PARAM_SIZE
	.align		4
.L_23:
        /*008c*/ 	.byte	0x03, 0x19
        /*008e*/ 	.short	0x0030


	//----- nvinfo : EIATTR_PARAM_CBANK
	.align		4
        /*0090*/ 	.byte	0x04, 0x0a
        /*0092*/ 	.short	(.L_25 - .L_24)
	.align		4
.L_24:
        /*0094*/ 	.word	index@(.nv.constant0._Z7csrSpMViPKiS0_PKfS2_Pf)
        /*0098*/ 	.short	0x0380
        /*009a*/ 	.short	0x0030


	//----- nvinfo : EIATTR_SW_WAR
	.align		4
.L_25:
        /*009c*/ 	.byte	0x04, 0x36
        /*009e*/ 	.short	(.L_27 - .L_26)
.L_26:
        /*00a0*/ 	.word	0x00000008
.L_27:


//--------------------- .nv.callgraph             --------------------------
	.section	.nv.callgraph,"",@"SHT_CUDA_CALLGRAPH"
	.align	4
	.sectionentsize	8
	.align		4
        /*0000*/ 	.word	0x00000000
	.align		4
        /*0004*/ 	.word	0xffffffff
	.align		4
        /*0008*/ 	.word	0x00000000
	.align		4
        /*000c*/ 	.word	0xfffffffe
	.align		4
        /*0010*/ 	.word	0x00000000
	.align		4
        /*0014*/ 	.word	0xfffffffd
	.align		4
        /*0018*/ 	.word	0x00000000
	.align		4
        /*001c*/ 	.word	0xfffffffc


//--------------------- .text._Z7csrSpMViPKiS0_PKfS2_Pf --------------------------
	.section	.text._Z7csrSpMViPKiS0_PKfS2_Pf,"ax",@progbits
	.align	128
        .global         _Z7csrSpMViPKiS0_PKfS2_Pf
        .type           _Z7csrSpMViPKiS0_PKfS2_Pf,@function
        .size           _Z7csrSpMViPKiS0_PKfS2_Pf,(.L_x_11 - _Z7csrSpMViPKiS0_PKfS2_Pf)
        .other          _Z7csrSpMViPKiS0_PKfS2_Pf,@"STO_CUDA_ENTRY STV_DEFAULT"
_Z7csrSpMViPKiS0_PKfS2_Pf:
.text._Z7csrSpMViPKiS0_PKfS2_Pf:
[----:B------:R-:W-:Y:S01]  /*0000*/  LDC R1, c[0x0][0x37c] ;  /* 0x0000df00ff017b82 */ /* 0x000fe20000000800 */
[----:B------:R-:W0:Y:S07]  /*0010*/  S2R R3, SR_TID.X ;  /* 0x0000000000037919 */ /* 0x000e2e0000002100 */
[----:B------:R-:W0:Y:S01]  /*0020*/  S2UR UR4, SR_CTAID.X ;  /* 0x00000000000479c3 */ /* 0x000e220000002500 */
[----:B------:R-:W1:Y:S07]  /*0030*/  LDCU UR5, c[0x0][0x380] ;  /* 0x00007000ff0577ac */ /* 0x000e6e0008000800 */
[----:B------:R-:W0:Y:S02]  /*0040*/  LDC R0, c[0x0][0x360] ;  /* 0x0000d800ff007b82 */ /* 0x000e240000000800 */
[----:B0-----:R-:W-:-:S05]  /*0050*/  IMAD R0, R0, UR4, R3 ;  /* 0x0000000400007c24 */ /* 0x001fca000f8e0203 */
[----:B-1----:R-:W-:-:S13]  /*0060*/  ISETP.GE.AND P0, PT, R0, UR5, PT ;  /* 0x0000000500007c0c */ /* 0x002fda000bf06270 */
[----:B------:R-:W-:Y:S05]  /*0070*/  @P0 EXIT ;  /* 0x000000000000094d */ /* 0x000fea0003800000 */
[----:B------:R-:W0:Y:S01]  /*0080*/  LDC.64 R2, c[0x0][0x388] ;  /* 0x0000e200ff027b82 */ /* 0x000e220000000a00 */
[----:B------:R-:W1:Y:S01]  /*0090*/  LDCU.64 UR4, c[0x0][0x358] ;  /* 0x00006b00ff0477ac */ /* 0x000e620008000a00 */
[----:B0-----:R-:W-:-:S05]  /*00a0*/  IMAD.WIDE R2, R0, 0x4, R2 ;  /* 0x0000000400027825 */ /* 0x001fca00078e0202 */
[----:B-1----:R-:W2:Y:S04]  /*00b0*/  LDG.E R4, desc[UR4][R2.64] ;  /* 0x0000000402047981 */ /* 0x002ea8000c1e1900 */
[----:B------:R-:W2:Y:S01]  /*00c0*/  LDG.E R8, desc[UR4][R2.64+0x4] ;  /* 0x0000040402087981 */ /* 0x000ea2000c1e1900 */
[----:B------:R-:W-:Y:S01]  /*00d0*/  BSSY.RECONVERGENT B0, `(.L_x_0) ;  /* 0x00000d4000007945 */ /* 0x000fe20003800200 */
[----:B------:R-:W-:Y:S01]  /*00e0*/  HFMA2 R6, -RZ, RZ, 0, 0 ;  /* 0x00000000ff067431 */ /* 0x000fe200000001ff */
[----:B--2---:R-:W-:-:S13]  /*00f0*/  ISETP.GE.AND P0, PT, R4, R8, PT ;  /* 0x000000080400720c */ /* 0x004fda0003f06270 */
[----:B------:R-:W-:Y:S05]  /*0100*/  @P0 BRA `(.L_x_1) ;  /* 0x0000000c00400947 */ /* 0x000fea0003800000 */
[----:B------:R-:W-:Y:S01]  /*0110*/  MOV R3, R4 ;  /* 0x0000000400037202 */ /* 0x000fe20000000f00 */
[----:B------:R-:W-:Y:S01]  /*0120*/  BSSY.RECONVERGENT B1, `(.L_x_2) ;  /* 0x0000068000017945 */ /* 0x000fe20003800200 */
[----:B------:R-:W-:Y:S02]  /*0130*/  MOV R6, RZ ;  /* 0x000000ff00067202 */ /* 0x000fe40000000f00 */
[CC--:B------:R-:W-:Y:S02]  /*0140*/  IADD3 R4, PT, PT, R8.reuse, -R3.reuse, RZ ;  /* 0x8000000308047210 */ /* 0x0c0fe40007ffe0ff */
[----:B------:R-:W-:Y:S02]  /*0150*/  IADD3 R8, PT, PT, -R8, R3, RZ ;  /* 0x0000000308087210 */ /* 0x000fe40007ffe1ff */
[----:B------:R-:W-:Y:S02]  /*0160*/  LOP3.LUT R5, R4, 0xf, RZ, 0xc0, !PT ;  /* 0x0000000f04057812 */ /* 0x000fe400078ec0ff */
[----:B------:R-:W-:-:S02]  /*0170*/  ISETP.GT.U32.AND P1, PT, R8, -0x10, PT ;  /* 0xfffffff00800780c */ /* 0x000fc40003f24070 */
[----:B------:R-:W-:-:S11]  /*0180*/  ISETP.NE.AND P0, PT, R5, RZ, PT ;  /* 0x000000ff0500720c */ /* 0x000fd60003f05270 */
[----:B------:R-:W-:Y:S05]  /*0190*/  @P1 BRA `(.L_x_3) ;  /* 0x0000000400801947 */ /* 0x000fea0003800000 */
[----:B------:R-:W0:Y:S01]  /*01a0*/  LDC.64 R12, c[0x0][0x390] ;  /* 0x0000e400ff0c7b82 */ /* 0x000e220000000a00 */
[----:B------:R-:W-:Y:S02]  /*01b0*/  LOP3.LUT R2, R4, 0xfffffff0, RZ, 0xc0, !PT ;  /* 0xfffffff004027812 */ /* 0x000fe400078ec0ff */
[----:B------:R-:W-:Y:S02]  /*01c0*/  MOV R6, RZ ;  /* 0x000000ff00067202 */ /* 0x000fe40000000f00 */
[----:B------:R-:W-:-:S03]  /*01d0*/  IADD3 R2, PT, PT, -R2, RZ, RZ ;  /* 0x000000ff02027210 */ /* 0x000fc60007ffe1ff */
[----:B------:R-:W1:Y:S01]  /*01e0*/  LDC.64 R14, c[0x0][0x398] ;  /* 0x0000e600ff0e7b82 */ /* 0x000e620000000a00 */
[----:B0-----:R-:W-:-:S04]  /*01f0*/  IADD3 R12, P2, PT, R12, 0x20, RZ ;  /* 0x000000200c0c7810 */ /* 0x001fc80007f5e0ff */
[----:B------:R-:W-:Y:S02]  /*0200*/  IADD3.X R13, PT, PT, RZ, R13, RZ, P2, !PT ;  /* 0x0000000dff0d7210 */ /* 0x000fe400017fe4ff */
[----:B-1----:R-:W-:-:S04]  /*0210*/  IADD3 R14, P1, PT, R14, 0x20, RZ ;  /* 0x000000200e0e7810 */ /* 0x002fc80007f3e0ff */
[----:B------:R-:W-:-:S09]  /*0220*/  IADD3.X R15, PT, PT, RZ, R15, RZ, P1, !PT ;  /* 0x0000000fff0f7210 */ /* 0x000fd20000ffe4ff */
.L_x_4:
[C---:B------:R-:W-:Y:S01]  /*0230*/  IMAD.WIDE R20, R3.reuse, 0x4, R12 ;  /* 0x0000000403147825 */ /* 0x040fe200078e020c */
[----:B------:R-:W0:Y:S04]  /*0240*/  LDC.64 R16, c[0x0][0x3a0] ;  /* 0x0000e800ff107b82 */ /* 0x000e280000000a00 */
[----:B------:R-:W0:Y:S04]  /*0250*/  LDG.E R11, desc[UR4][R20.64+-0x20] ;  /* 0xffffe004140b7981 */ /* 0x000e28000c1e1900 */
[----:B------:R-:W2:Y:S04]  /*0260*/  LDG.E R23, desc[UR4][R20.64+-0x1c] ;  /* 0xffffe40414177981 */ /* 0x000ea8000c1e1900 */
[----:B------:R-:W3:Y:S01]  /*0270*/  LDG.E R9, desc[UR4][R20.64+-0x18] ;  /* 0xffffe80414097981 */ /* 0x000ee2000c1e1900 */
[----:B------:R-:W-:-:S03]  /*0280*/  IMAD.WIDE R26, R3, 0x4, R14 ;  /* 0x00000004031a7825 */ /* 0x000fc600078e020e */
[----:B------:R-:W4:Y:S04]  /*0290*/  LDG.E R25, desc[UR4][R20.64+-0x14] ;  /* 0xffffec0414197981 */ /* 0x000f28000c1e1900 */
[----:B------:R-:W5:Y:S04]  /*02a0*/  LDG.E R19, desc[UR4][R26.64+-0x20] ;  /* 0xffffe0041a137981 */ /* 0x000f68000c1e1900 */
[----:B------:R-:W5:Y:S04]  /*02b0*/  LDG.E R18, desc[UR4][R26.64+-0x1c] ;  /* 0xffffe4041a127981 */ /* 0x000f68000c1e1900 */
[----:B------:R-:W5:Y:S01]  /*02c0*/  LDG.E R29, desc[UR4][R20.64+-0x10] ;  /* 0xfffff004141d7981 */ /* 0x000f62000c1e1900 */
[----:B0-----:R-:W-:-:S06]  /*02d0*/  IMAD.WIDE R10, R11, 0x4, R16 ;  /* 0x000000040b0a7825 */ /* 0x001fcc00078e0210 */
[----:B------:R-:W5:Y:S01]  /*02e0*/  LDG.E R10, desc[UR4][R10.64] ;  /* 0x000000040a0a7981 */ /* 0x000f62000c1e1900 */
[----:B--2---:R-:W-:-:S05]  /*02f0*/  IMAD.WIDE R22, R23, 0x4, R16 ;  /* 0x0000000417167825 */ /* 0x004fca00078e0210 */
[----:B------:R-:W2:Y:S01]  /*0300*/  LDG.E R7, desc[UR4][R22.64] ;  /* 0x0000000416077981 */ /* 0x000ea2000c1e1900 */
[----:B---3--:R-:W-:-:S03]  /*0310*/  IMAD.WIDE R8, R9, 0x4, R16 ;  /* 0x0000000409087825 */ /* 0x008fc600078e0210 */
[----:B------:R-:W3:Y:S01]  /*0320*/  LDG.E R11, desc[UR4][R26.64+-0x18] ;  /* 0xffffe8041a0b7981 */ /* 0x000ee2000c1e1900 */
[----:B----4-:R-:W-:-:S03]  /*0330*/  IMAD.WIDE R24, R25, 0x4, R16 ;  /* 0x0000000419187825 */ /* 0x010fc600078e0210 */
[----:B------:R-:W3:Y:S04]  /*0340*/  LDG.E R8, desc[UR4][R8.64] ;  /* 0x0000000408087981 */ /* 0x000ee8000c1e1900 */
[----:B------:R-:W4:Y:S04]  /*0350*/  LDG.E R23, desc[UR4][R20.64+-0xc] ;  /* 0xfffff40414177981 */ /* 0x000f28000c1e1900 */
[----:B------:R-:W4:Y:S01]  /*0360*/  LDG.E R9, desc[UR4][R20.64+-0x8] ;  /* 0xfffff80414097981 */ /* 0x000f22000c1e1900 */
[----:B-----5:R-:W-:-:S03]  /*0370*/  FFMA R28, R19, R10, R6 ;  /* 0x0000000a131c7223 */ /* 0x020fc60000000006 */
[----:B------:R-:W5:Y:S04]  /*0380*/  LDG.E R6, desc[UR4][R24.64] ;  /* 0x0000000418067981 */ /* 0x000f68000c1e1900 */
[----:B------:R-:W5:Y:S01]  /*0390*/  LDG.E R19, desc[UR4][R26.64+-0x14] ;  /* 0xffffec041a137981 */ /* 0x000f62000c1e1900 */
[----:B--2---:R-:W-:Y:S01]  /*03a0*/  FFMA R22, R18, R7, R28 ;  /* 0x0000000712167223 */ /* 0x004fe2000000001c */
[----:B------:R-:W-:Y:S02]  /*03b0*/  IMAD.WIDE R28, R29, 0x4, R16 ;  /* 0x000000041d1c7825 */ /* 0x000fe400078e0210 */
[----:B------:R-:W2:Y:S04]  /*03c0*/  LDG.E R10, desc[UR4][R20.64+-0x4] ;  /* 0xfffffc04140a7981 */ /* 0x000ea8000c1e1900 */
[----:B------:R-:W2:Y:S04]  /*03d0*/  LDG.E R29, desc[UR4][R28.64] ;  /* 0x000000041c1d7981 */ /* 0x000ea8000c1e1900 */
[----:B------:R-:W2:Y:S04]  /*03e0*/  LDG.E R18, desc[UR4][R26.64+-0x10] ;  /* 0xfffff0041a127981 */ /* 0x000ea8000c1e1900 */
[----:B------:R-:W2:Y:S01]  /*03f0*/  LDG.E R7, desc[UR4][R20.64] ;  /* 0x0000000414077981 */ /* 0x000ea2000c1e1900 */
[----:B---3--:R-:W-:Y:S01]  /*0400*/  FFMA R8, R11, R8, R22 ;  /* 0x000000080b087223 */ /* 0x008fe20000000016 */
[----:B----4-:R-:W-:-:S02]  /*0410*/  IMAD.WIDE R22, R23, 0x4, R16 ;  /* 0x0000000417167825 */ /* 0x010fc400078e0210 */
[----:B------:R-:W3:Y:S04]  /*0420*/  LDG.E R11, desc[UR4][R20.64+0x4] ;  /* 0x00000404140b7981 */ /* 0x000ee8000c1e1900 */
[----:B------:R-:W4:Y:S04]  /*0430*/  LDG.E R23, desc[UR4][R22.64] ;  /* 0x0000000416177981 */ /* 0x000f28000c1e1900 */
[----:B------:R-:W4:Y:S04]  /*0440*/  LDG.E R25, desc[UR4][R26.64+-0xc] ;  /* 0xfffff4041a197981 */ /* 0x000f28000c1e1900 */
[----:B------:R-:W4:Y:S04]  /*0450*/  LDG.E R28, desc[UR4][R26.64+-0x8] ;  /* 0xfffff8041a1c7981 */ /* 0x000f28000c1e1900 */
[----:B------:R-:W4:Y:S04]  /*0460*/  LDG.E R22, desc[UR4][R20.64+0x8] ;  /* 0x0000080414167981 */ /* 0x000f28000c1e1900 */
[----:B------:R-:W4:Y:S01]  /*0470*/  LDG.E R24, desc[UR4][R26.64+0x4] ;  /* 0x000004041a187981 */ /* 0x000f22000c1e1900 */
[----:B-----5:R-:W-:Y:S01]  /*0480*/  FFMA R6, R19, R6, R8 ;  /* 0x0000000613067223 */ /* 0x020fe20000000008 */
[----:B------:R-:W-:-:S05]  /*0490*/  IMAD.WIDE R8, R9, 0x4, R16 ;  /* 0x0000000409087825 */ /* 0x000fca00078e0210 */
[----:B------:R0:W5:Y:S01]  /*04a0*/  LDG.E R19, desc[UR4][R8.64] ;  /* 0x0000000408137981 */ /* 0x000162000c1e1900 */
[----:B--2---:R-:W-:-:S03]  /*04b0*/  FFMA R18, R18, R29, R6 ;  /* 0x0000001d12127223 */ /* 0x004fc60000000006 */
[----:B------:R-:W2:Y:S01]  /*04c0*/  LDG.E R29, desc[UR4][R20.64+0x1c] ;  /* 0x00001c04141d7981 */ /* 0x000ea2000c1e1900 */
[----:B0-----:R-:W-:-:S04]  /*04d0*/  IMAD.WIDE R8, R10, 0x4, R16 ;  /* 0x000000040a087825 */ /* 0x001fc800078e0210 */
[--C-:B------:R-:W-:Y:S02]  /*04e0*/  IMAD.WIDE R6, R7, 0x4, R16.reuse ;  /* 0x0000000407067825 */ /* 0x100fe400078e0210 */
[----:B------:R-:W2:Y:S02]  /*04f0*/  LDG.E R8, desc[UR4][R8.64] ;  /* 0x0000000408087981 */ /* 0x000ea4000c1e1900 */
[----:B---3--:R-:W-:Y:S02]  /*0500*/  IMAD.WIDE R10, R11, 0x4, R16 ;  /* 0x000000040b0a7825 */ /* 0x008fe400078e0210 */
[----:B------:R-:W3:Y:S02]  /*0510*/  LDG.E R6, desc[UR4][R6.64] ;  /* 0x0000000406067981 */ /* 0x000ee4000c1e1900 */
[----:B----4-:R-:W-:Y:S02]  /*0520*/  FFMA R23, R25, R23, R18 ;  /* 0x0000001719177223 */ /* 0x010fe40000000012 */
[----:B------:R-:W4:Y:S04]  /*0530*/  LDG.E R10, desc[UR4][R10.64] ;  /* 0x000000040a0a7981 */ /* 0x000f28000c1e1900 */
[----:B------:R-:W2:Y:S04]  /*0540*/  LDG.E R9, desc[UR4][R26.64+-0x4] ;  /* 0xfffffc041a097981 */ /* 0x000ea8000c1e1900 */
[----:B------:R-:W3:Y:S04]  /*0550*/  LDG.E R7, desc[UR4][R26.64] ;  /* 0x000000041a077981 */ /* 0x000ee8000c1e1900 */
[----:B------:R-:W4:Y:S04]  /*0560*/  LDG.E R18, desc[UR4][R20.64+0xc] ;  /* 0x00000c0414127981 */ /* 0x000f28000c1e1900 */
[----:B------:R-:W4:Y:S04]  /*0570*/  LDG.E R25, desc[UR4][R20.64+0x14] ;  /* 0x0000140414197981 */ /* 0x000f28000c1e1900 */
[----:B------:R-:W4:Y:S01]  /*0580*/  LDG.E R11, desc[UR4][R26.64+0x18] ;  /* 0x000018041a0b7981 */ /* 0x000f22000c1e1900 */
[----:B-----5:R-:W-:-:S03]  /*0590*/  FFMA R28, R28, R19, R23 ;  /* 0x000000131c1c7223 */ /* 0x020fc60000000017 */
[----:B------:R-:W5:Y:S04]  /*05a0*/  LDG.E R23, desc[UR4][R20.64+0x10] ;  /* 0x0000100414177981 */ /* 0x000f68000c1e1900 */
[----:B------:R0:W5:Y:S02]  /*05b0*/  LDG.E R19, desc[UR4][R20.64+0x18] ;  /* 0x0000180414137981 */ /* 0x000164000c1e1900 */
[----:B0-----:R-:W-:-:S04]  /*05c0*/  IMAD.WIDE R20, R22, 0x4, R16 ;  /* 0x0000000416147825 */ /* 0x001fc800078e0210 */
[----:B--2---:R-:W-:Y:S02]  /*05d0*/  FFMA R8, R9, R8, R28 ;  /* 0x0000000809087223 */ /* 0x004fe4000000001c */
[----:B------:R-:W2:Y:S02]  /*05e0*/  LDG.E R9, desc[UR4][R26.64+0x10] ;  /* 0x000010041a097981 */ /* 0x000ea4000c1e1900 */
[----:B---3--:R-:W-:Y:S02]  /*05f0*/  FFMA R7, R7, R6, R8 ;  /* 0x0000000607077223 */ /* 0x008fe40000000008 */
[----:B------:R-:W3:Y:S02]  /*0600*/  LDG.E R8, desc[UR4][R26.64+0xc] ;  /* 0x00000c041a087981 */ /* 0x000ee4000c1e1900 */
[----:B----4-:R-:W-:Y:S02]  /*0610*/  FFMA R6, R24, R10, R7 ;  /* 0x0000000a18067223 */ /* 0x010fe40000000007 */
[----:B------:R-:W4:Y:S04]  /*0620*/  LDG.E R7, desc[UR4][R26.64+0x8] ;  /* 0x000008041a077981 */ /* 0x000f28000c1e1900 */
[----:B------:R-:W2:Y:S04]  /*0630*/  LDG.E R10, desc[UR4][R26.64+0x14] ;  /* 0x000014041a0a7981 */ /* 0x000ea8000c1e1900 */
[----:B------:R-:W2:Y:S01]  /*0640*/  LDG.E R26, desc[UR4][R26.64+0x1c] ;  /* 0x00001c041a1a7981 */ /* 0x000ea2000c1e1900 */
[----:B------:R-:W-:-:S06]  /*0650*/  IMAD.WIDE R24, R25, 0x4, R16 ;  /* 0x0000000419187825 */ /* 0x000fcc00078e0210 */
[----:B------:R-:W2:Y:S04]  /*0660*/  LDG.E R25, desc[UR4][R24.64] ;  /* 0x0000000418197981 */ /* 0x000ea8000c1e1900 */
[----:B------:R0:W4:Y:S02]  /*0670*/  LDG.E R27, desc[UR4][R20.64] ;  /* 0x00000004141b7981 */ /* 0x000124000c1e1900 */
[----:B0-----:R-:W-:-:S06]  /*0680*/  IMAD.WIDE R20, R18, 0x4, R16 ;  /* 0x0000000412147825 */ /* 0x001fcc00078e0210 */
[----:B------:R-:W3:Y:S01]  /*0690*/  LDG.E R21, desc[UR4][R20.64] ;  /* 0x0000000414157981 */ /* 0x000ee2000c1e1900 */
[----:B-----5:R-:W-:-:S04]  /*06a0*/  IMAD.WIDE R22, R23, 0x4, R16 ;  /* 0x0000000417167825 */ /* 0x020fc800078e0210 */
[--C-:B------:R-:W-:Y:S02]  /*06b0*/  IMAD.WIDE R18, R19, 0x4, R16.reuse ;  /* 0x0000000413127825 */ /* 0x100fe400078e0210 */
[----:B------:R-:W2:Y:S02]  /*06c0*/  LDG.E R22, desc[UR4][R22.64] ;  /* 0x0000000416167981 */ /* 0x000ea4000c1e1900 */
[----:B------:R-:W-:Y:S02]  /*06d0*/  IMAD.WIDE R16, R29, 0x4, R16 ;  /* 0x000000041d107825 */ /* 0x000fe400078e0210 */
[----:B------:R-:W5:Y:S04]  /*06e0*/  LDG.E R18, desc[UR4][R18.64] ;  /* 0x0000000412127981 */ /* 0x000f68000c1e1900 */
[----:B------:R-:W5:Y:S01]  /*06f0*/  LDG.E R16, desc[UR4][R16.64] ;  /* 0x0000000410107981 */ /* 0x000f62000c1e1900 */
[----:B------:R-:W-:-:S04]  /*0700*/  IADD3 R2, PT, PT, R2, 0x10, RZ ;  /* 0x0000001002027810 */ /* 0x000fc80007ffe0ff */
[----:B------:R-:W-:Y:S02]  /*0710*/  ISETP.NE.AND P1, PT, R2, RZ, PT ;  /* 0x000000ff0200720c */ /* 0x000fe40003f25270 */
[----:B------:R-:W-:Y:S01]  /*0720*/  IADD3 R3, PT, PT, R3, 0x10, RZ ;  /* 0x0000001003037810 */ /* 0x000fe20007ffe0ff */
[----:B----4-:R-:W-:-:S04]  /*0730*/  FFMA R7, R7, R27, R6 ;  /* 0x0000001b07077223 */ /* 0x010fc80000000006 */
[----:B---3--:R-:W-:-:S04]  /*0740*/  FFMA R8, R8, R21, R7 ;  /* 0x0000001508087223 */ /* 0x008fc80000000007 */
[----:B--2---:R-:W-:-:S04]  /*0750*/  FFMA R9, R9, R22, R8 ;  /* 0x0000001609097223 */ /* 0x004fc80000000008 */
[----:B------:R-:W-:-:S04]  /*0760*/  FFMA R10, R10, R25, R9 ;  /* 0x000000190a0a7223 */ /* 0x000fc80000000009 */
[----:B-----5:R-:W-:-:S04]  /*0770*/  FFMA R11, R11, R18, R10 ;  /* 0x000000120b0b7223 */ /* 0x020fc8000000000a */
[----:B------:R-:W-:Y:S01]  /*0780*/  FFMA R6, R26, R16, R11 ;  /* 0x000000101a067223 */ /* 0x000fe2000000000b */
[----:B------:R-:W-:Y:S06]  /*0790*/  @P1 BRA `(.L_x_4) ;  /* 0xfffffff800a41947 */ /* 0x000fec000383ffff */
.L_x_3:
[----:B------:R-:W-:Y:S05]  /*07a0*/  BSYNC.RECONVERGENT B1 ;  /* 0x0000000000017941 */ /* 0x000fea0003800200 */
.L_x_2:
[----:B------:R-:W-:Y:S05]  /*07b0*/  @!P0 BRA `(.L_x_1) ;  /* 0x0000000400948947 */ /* 0x000fea0003800000 */
[----:B------:R-:W-:Y:S01]  /*07c0*/  ISETP.GE.U32.AND P0, PT, R5, 0x8, PT ;  /* 0x000000080500780c */ /* 0x000fe20003f06070 */
[----:B------:R-:W-:Y:S01]  /*07d0*/  BSSY.RECONVERGENT B1, `(.L_x_5) ;  /* 0x0000032000017945 */ /* 0x000fe20003800200 */
[----:B------:R-:W-:-:S04]  /*07e0*/  LOP3.LUT R24, R4, 0x7, RZ, 0xc0, !PT ;  /* 0x0000000704187812 */ /* 0x000fc800078ec0ff */
[----:B------:R-:W-:-:S07]  /*07f0*/  ISETP.NE.AND P1, PT, R24, RZ, PT ;  /* 0x000000ff1800720c */ /* 0x000fce0003f25270 */
[----:B------:R-:W-:Y:S06]  /*0800*/  @!P0 BRA `(.L_x_6) ;  /* 0x0000000000b88947 */ /* 0x000fec0003800000 */
[----:B------:R-:W0:Y:S08]  /*0810*/  LDC.64 R20, c[0x0][0x390] ;  /* 0x0000e400ff147b82 */ /* 0x000e300000000a00 */
[----:B------:R-:W1:Y:S08]  /*0820*/  LDC.64 R10, c[0x0][0x3a0] ;  /* 0x0000e800ff0a7b82 */ /* 0x000e700000000a00 */
[----:B------:R-:W2:Y:S01]  /*0830*/  LDC.64 R8, c[0x0][0x398] ;  /* 0x0000e600ff087b82 */ /* 0x000ea20000000a00 */
[----:B0-----:R-:W-:-:S05]  /*0840*/  IMAD.WIDE R20, R3, 0x4, R20 ;  /* 0x0000000403147825 */ /* 0x001fca00078e0214 */
[----:B------:R-:W1:Y:S04]  /*0850*/  LDG.E R29, desc[UR4][R20.64] ;  /* 0x00000004141d7981 */ /* 0x000e68000c1e1900 */
[----:B------:R-:W3:Y:S04]  /*0860*/  LDG.E R27, desc[UR4][R20.64+0x4] ;  /* 0x00000404141b7981 */ /* 0x000ee8000c1e1900 */
[----:B------:R-:W4:Y:S04]  /*0870*/  LDG.E R25, desc[UR4][R20.64+0x8] ;  /* 0x0000080414197981 */ /* 0x000f28000c1e1900 */
[----:B------:R-:W5:Y:S04]  /*0880*/  LDG.E R13, desc[UR4][R20.64+0xc] ;  /* 0x00000c04140d7981 */ /* 0x000f68000c1e1900 */
[----:B------:R-:W5:Y:S04]  /*0890*/  LDG.E R15, desc[UR4][R20.64+0x10] ;  /* 0x00001004140f7981 */ /* 0x000f68000c1e1900 */
[----:B------:R-:W5:Y:S04]  /*08a0*/  LDG.E R17, desc[UR4][R20.64+0x14] ;  /* 0x0000140414117981 */ /* 0x000f68000c1e1900 */
[----:B------:R-:W5:Y:S04]  /*08b0*/  LDG.E R19, desc[UR4][R20.64+0x18] ;  /* 0x0000180414137981 */ /* 0x000f68000c1e1900 */
[----:B------:R4:W5:Y:S01]  /*08c0*/  LDG.E R23, desc[UR4][R20.64+0x1c] ;  /* 0x00001c0414177981 */ /* 0x000962000c1e1900 */
[----:B--2---:R-:W-:-:S05]  /*08d0*/  IMAD.WIDE R8, R3, 0x4, R8 ;  /* 0x0000000403087825 */ /* 0x004fca00078e0208 */
[----:B------:R-:W2:Y:S04]  /*08e0*/  LDG.E R7, desc[UR4][R8.64] ;  /* 0x0000000408077981 */ /* 0x000ea8000c1e1900 */
[----:B------:R-:W2:Y:S01]  /*08f0*/  LDG.E R22, desc[UR4][R8.64+0x8] ;  /* 0x0000080408167981 */ /* 0x000ea2000c1e1900 */
[----:B-1----:R-:W-:-:S04]  /*0900*/  IMAD.WIDE R28, R29, 0x4, R10 ;  /* 0x000000041d1c7825 */ /* 0x002fc800078e020a */
[--C-:B---3--:R-:W-:Y:S01]  /*0910*/  IMAD.WIDE R26, R27, 0x4, R10.reuse ;  /* 0x000000041b1a7825 */ /* 0x108fe200078e020a */
[----:B------:R-:W2:Y:S03]  /*0920*/  LDG.E R5, desc[UR4][R28.64] ;  /* 0x000000041c057981 */ /* 0x000ea6000c1e1900 */
[--C-:B----4-:R-:W-:Y:S01]  /*0930*/  IMAD.WIDE R20, R25, 0x4, R10.reuse ;  /* 0x0000000419147825 */ /* 0x110fe200078e020a */
[----:B------:R-:W3:Y:S04]  /*0940*/  LDG.E R2, desc[UR4][R26.64] ;  /* 0x000000041a027981 */ /* 0x000ee8000c1e1900 */
[----:B------:R-:W3:Y:S01]  /*0950*/  LDG.E R25, desc[UR4][R8.64+0x4] ;  /* 0x0000040408197981 */ /* 0x000ee2000c1e1900 */
[----:B-----5:R-:W-:-:S03]  /*0960*/  IMAD.WIDE R12, R13, 0x4, R10 ;  /* 0x000000040d0c7825 */ /* 0x020fc600078e020a */
[----:B------:R-:W4:Y:S01]  /*0970*/  LDG.E R21, desc[UR4][R20.64] ;  /* 0x0000000414157981 */ /* 0x000f22000c1e1900 */
[----:B------:R-:W-:-:S03]  /*0980*/  IMAD.WIDE R14, R15, 0x4, R10 ;  /* 0x000000040f0e7825 */ /* 0x000fc600078e020a */
[----:B------:R-:W5:Y:S01]  /*0990*/  LDG.E R13, desc[UR4][R12.64] ;  /* 0x000000040c0d7981 */ /* 0x000f62000c1e1900 */
[----:B------:R-:W-:-:S03]  /*09a0*/  IMAD.WIDE R16, R17, 0x4, R10 ;  /* 0x0000000411107825 */ /* 0x000fc600078e020a */
[----:B------:R-:W5:Y:S01]  /*09b0*/  LDG.E R28, desc[UR4][R8.64+0xc] ;  /* 0x00000c04081c7981 */ /* 0x000f62000c1e1900 */
[----:B------:R-:W-:-:S03]  /*09c0*/  IMAD.WIDE R18, R19, 0x4, R10 ;  /* 0x0000000413127825 */ /* 0x000fc600078e020a */
[----:B------:R-:W5:Y:S04]  /*09d0*/  LDG.E R14, desc[UR4][R14.64] ;  /* 0x000000040e0e7981 */ /* 0x000f68000c1e1900 */
[----:B------:R-:W5:Y:S01]  /*09e0*/  LDG.E R29, desc[UR4][R8.64+0x10] ;  /* 0x00001004081d7981 */ /* 0x000f62000c1e1900 */
[----:B------:R-:W-:-:S03]  /*09f0*/  IMAD.WIDE R10, R23, 0x4, R10 ;  /* 0x00000004170a7825 */ /* 0x000fc600078e020a */
[----:B------:R-:W5:Y:S04]  /*0a00*/  LDG.E R17, desc[UR4][R16.64] ;  /* 0x0000000410117981 */ /* 0x000f68000c1e1900 */
[----:B------:R-:W5:Y:S04]  /*0a10*/  LDG.E R26, desc[UR4][R8.64+0x14] ;  /* 0x00001404081a7981 */ /* 0x000f68000c1e1900 */
[----:B------:R-:W5:Y:S04]  /*0a20*/  LDG.E R18, desc[UR4][R18.64] ;  /* 0x0000000412127981 */ /* 0x000f68000c1e1900 */
[----:B------:R-:W5:Y:S04]  /*0a30*/  LDG.E R23, desc[UR4][R8.64+0x18] ;  /* 0x0000180408177981 */ /* 0x000f68000c1e1900 */
[----:B------:R-:W5:Y:S04]  /*0a40*/  LDG.E R12, desc[UR4][R8.64+0x1c] ;  /* 0x00001c04080c7981 */ /* 0x000f68000c1e1900 */
[----:B------:R-:W5:Y:S01]  /*0a50*/  LDG.E R10, desc[UR4][R10.64] ;  /* 0x000000040a0a7981 */ /* 0x000f62000c1e1900 */
[----:B------:R-:W-:Y:S01]  /*0a60*/  IADD3 R3, PT, PT, R3, 0x8, RZ ;  /* 0x0000000803037810 */ /* 0x000fe20007ffe0ff */
[----:B--2---:R-:W-:-:S04]  /*0a70*/  FFMA R6, R7, R5, R6 ;  /* 0x0000000507067223 */ /* 0x004fc80000000006 */
[----:B---3--:R-:W-:-:S04]  /*0a80*/  FFMA R25, R25, R2, R6 ;  /* 0x0000000219197223 */ /* 0x008fc80000000006 */
[----:B----4-:R-:W-:-:S04]  /*0a90*/  FFMA R21, R22, R21, R25 ;  /* 0x0000001516157223 */ /* 0x010fc80000000019 */
[----:B-----5:R-:W-:-:S04]  /*0aa0*/  FFMA R28, R28, R13, R21 ;  /* 0x0000000d1c1c7223 */ /* 0x020fc80000000015 */
[----:B------:R-:W-:-:S04]  /*0ab0*/  FFMA R29, R29, R14, R28 ;  /* 0x0000000e1d1d7223 */ /* 0x000fc8000000001c */
[----:B------:R-:W-:-:S04]  /*0ac0*/  FFMA R26, R26, R17, R29 ;  /* 0x000000111a1a7223 */ /* 0x000fc8000000001d */
[----:B------:R-:W-:-:S04]  /*0ad0*/  FFMA R23, R23, R18, R26 ;  /* 0x0000001217177223 */ /* 0x000fc8000000001a */
[----:B------:R-:W-:-:S07]  /*0ae0*/  FFMA R6, R12, R10, R23 ;  /* 0x0000000a0c067223 */ /* 0x000fce0000000017 */
.L_x_6:
[----:B------:R-:W-:Y:S05]  /*0af0*/  BSYNC.RECONVERGENT B1 ;  /* 0x0000000000017941 */ /* 0x000fea0003800200 */
.L_x_5:
[----:B------:R-:W-:Y:S05]  /*0b00*/  @!P1 BRA `(.L_x_1) ;  /* 0x0000000000c09947 */ /* 0x000fea0003800000 */
[----:B------:R-:W-:Y:S01]  /*0b10*/  ISETP.GE.U32.AND P0, PT, R24, 0x4, PT ;  /* 0x000000041800780c */ /* 0x000fe20003f06070 */
[----:B------:R-:W-:Y:S01]  /*0b20*/  BSSY.RECONVERGENT B1, `(.L_x_7) ;  /* 0x000001e000017945 */ /* 0x000fe20003800200 */
[----:B------:R-:W-:-:S04]  /*0b30*/  LOP3.LUT R4, R4, 0x3, RZ, 0xc0, !PT ;  /* 0x0000000304047812 */ /* 0x000fc800078ec0ff */
[----:B------:R-:W-:-:S07]  /*0b40*/  ISETP.NE.AND P1, PT, R4, RZ, PT ;  /* 0x000000ff0400720c */ /* 0x000fce0003f25270 */
[----:B------:R-:W-:Y:S06]  /*0b50*/  @!P0 BRA `(.L_x_8) ;  /* 0x0000000000688947 */ /* 0x000fec0003800000 */
[----:B------:R-:W0:Y:S08]  /*0b60*/  LDC.64 R8, c[0x0][0x390] ;  /* 0x0000e400ff087b82 */ /* 0x000e300000000a00 */
[----:B------:R-:W1:Y:S01]  /*0b70*/  LDC.64 R10, c[0x0][0x398] ;  /* 0x0000e600ff0a7b82 */ /* 0x000e620000000a00 */
[----:B0-----:R-:W-:-:S07]  /*0b80*/  IMAD.WIDE R12, R3, 0x4, R8 ;  /* 0x00000004030c7825 */ /* 0x001fce00078e0208 */
[----:B------:R-:W0:Y:S01]  /*0b90*/  LDC.64 R8, c[0x0][0x3a0] ;  /* 0x0000e800ff087b82 */ /* 0x000e220000000a00 */
[----:B------:R-:W0:Y:S04]  /*0ba0*/  LDG.E R15, desc[UR4][R12.64] ;  /* 0x000000040c0f7981 */ /* 0x000e28000c1e1900 */
[----:B------:R-:W2:Y:S04]  /*0bb0*/  LDG.E R17, desc[UR4][R12.64+0x4] ;  /* 0x000004040c117981 */ /* 0x000ea8000c1e1900 */
[----:B------:R-:W3:Y:S04]  /*0bc0*/  LDG.E R19, desc[UR4][R12.64+0x8] ;  /* 0x000008040c137981 */ /* 0x000ee8000c1e1900 */
[----:B------:R-:W4:Y:S01]  /*0bd0*/  LDG.E R7, desc[UR4][R12.64+0xc] ;  /* 0x00000c040c077981 */ /* 0x000f22000c1e1900 */
[----:B-1----:R-:W-:-:S05]  /*0be0*/  IMAD.WIDE R10, R3, 0x4, R10 ;  /* 0x00000004030a7825 */ /* 0x002fca00078e020a */
[----:B------:R-:W5:Y:S04]  /*0bf0*/  LDG.E R5, desc[UR4][R10.64] ;  /* 0x000000040a057981 */ /* 0x000f68000c1e1900 */
[----:B------:R-:W5:Y:S04]  /*0c00*/  LDG.E R2, desc[UR4][R10.64+0x4] ;  /* 0x000004040a027981 */ /* 0x000f68000c1e1900 */
[----:B------:R-:W5:Y:S01]  /*0c10*/  LDG.E R13, desc[UR4][R10.64+0xc] ;  /* 0x00000c040a0d7981 */ /* 0x000f62000c1e1900 */
[----:B0-----:R-:W-:-:S04]  /*0c20*/  IMAD.WIDE R14, R15, 0x4, R8 ;  /* 0x000000040f0e7825 */ /* 0x001fc800078e0208 */
[--C-:B--2---:R-:W-:Y:S02]  /*0c30*/  IMAD.WIDE R16, R17, 0x4, R8.reuse ;  /* 0x0000000411107825 */ /* 0x104fe400078e0208 */
[----:B------:R-:W5:Y:S02]  /*0c40*/  LDG.E R14, desc[UR4][R14.64] ;  /* 0x000000040e0e7981 */ /* 0x000f64000c1e1900 */
[--C-:B---3--:R-:W-:Y:S02]  /*0c50*/  IMAD.WIDE R18, R19, 0x4, R8.reuse ;  /* 0x0000000413127825 */ /* 0x108fe400078e0208 */
[----:B------:R-:W2:Y:S02]  /*0c60*/  LDG.E R16, desc[UR4][R16.64] ;  /* 0x0000000410107981 */ /* 0x000ea4000c1e1900 */
[----:B----4-:R-:W-:Y:S02]  /*0c70*/  IMAD.WIDE R8, R7, 0x4, R8 ;  /* 0x0000000407087825 */ /* 0x010fe400078e0208 */
[----:B------:R-:W3:Y:S04]  /*0c80*/  LDG.E R18, desc[UR4][R18.64] ;  /* 0x0000000412127981 */ /* 0x000ee8000c1e1900 */
[----:B------:R-:W3:Y:S04]  /*0c90*/  LDG.E R7, desc[UR4][R10.64+0x8] ;  /* 0x000008040a077981 */ /* 0x000ee8000c1e1900 */
[----:B------:R-:W4:Y:S01]  /*0ca0*/  LDG.E R8, desc[UR4][R8.64] ;  /* 0x0000000408087981 */ /* 0x000f22000c1e1900 */
[----:B------:R-:W-:Y:S01]  /*0cb0*/  IADD3 R3, PT, PT, R3, 0x4, RZ ;  /* 0x0000000403037810 */ /* 0x000fe20007ffe0ff */
[----:B-----5:R-:W-:-:S04]  /*0cc0*/  FFMA R5, R5, R14, R6 ;  /* 0x0000000e05057223 */ /* 0x020fc80000000006 */
[----:B--2---:R-:W-:-:S04]  /*0cd0*/  FFMA R2, R2, R16, R5 ;  /* 0x0000001002027223 */ /* 0x004fc80000000005 */
[----:B---3--:R-:W-:-:S04]  /*0ce0*/  FFMA R2, R7, R18, R2 ;  /* 0x0000001207027223 */ /* 0x008fc80000000002 */
[----:B----4-:R-:W-:-:S07]  /*0cf0*/  FFMA R6, R13, R8, R2 ;  /* 0x000000080d067223 */ /* 0x010fce0000000002 */
.L_x_8:
[----:B------:R-:W-:Y:S05]  /*0d00*/  BSYNC.RECONVERGENT B1 ;  /* 0x0000000000017941 */ /* 0x000fea0003800200 */
.L_x_7:
[----:B------:R-:W-:Y:S05]  /*0d10*/  @!P1 BRA `(.L_x_1) ;  /* 0x00000000003c9947 */ /* 0x000fea0003800000 */
[----:B------:R-:W0:Y:S01]  /*0d20*/  LDC.64 R16, c[0x0][0x3a0] ;  /* 0x0000e800ff107b82 */ /* 0x000e220000000a00 */
[----:B------:R-:W-:-:S07]  /*0d30*/  IADD3 R2, PT, PT, -R4, RZ, RZ ;  /* 0x000000ff04027210 */ /* 0x000fce0007ffe1ff */
[----:B------:R-:W1:Y:S08]  /*0d40*/  LDC.64 R12, c[0x0][0x390] ;  /* 0x0000e400ff0c7b82 */ /* 0x000e700000000a00 */
[----:B------:R-:W2:Y:S02]  /*0d50*/  LDC.64 R14, c[0x0][0x398] ;  /* 0x0000e600ff0e7b82 */ /* 0x000ea40000000a00 */
.L_x_9:
[----:B-1----:R-:W-:-:S06]  /*0d60*/  IMAD.WIDE R4, R3, 0x4, R12 ;  /* 0x0000000403047825 */ /* 0x002fcc00078e020c */
[----:B------:R-:W0:Y:S01]  /*0d70*/  LDG.E R5, desc[UR4][R4.64] ;  /* 0x0000000404057981 */ /* 0x000e22000c1e1900 */
[----:B--2---:R-:W-:-:S06]  /*0d80*/  IMAD.WIDE R8, R3, 0x4, R14 ;  /* 0x0000000403087825 */ /* 0x004fcc00078e020e */
[----:B------:R-:W2:Y:S01]  /*0d90*/  LDG.E R9, desc[UR4][R8.64] ;  /* 0x0000000408097981 */ /* 0x000ea2000c1e1900 */
[----:B------:R-:W-:Y:S01]  /*0da0*/  IADD3 R2, PT, PT, R2, 0x1, RZ ;  /* 0x0000000102027810 */ /* 0x000fe20007ffe0ff */
[----:B0-----:R-:W-:-:S06]  /*0db0*/  IMAD.WIDE R10, R5, 0x4, R16 ;  /* 0x00000004050a7825 */ /* 0x001fcc00078e0210 */
[----:B------:R-:W2:Y:S01]  /*0dc0*/  LDG.E R10, desc[UR4][R10.64] ;  /* 0x000000040a0a7981 */ /* 0x000ea2000c1e1900 */
[----:B------:R-:W-:Y:S02]  /*0dd0*/  ISETP.NE.AND P0, PT, R2, RZ, PT ;  /* 0x000000ff0200720c */ /* 0x000fe40003f05270 */
[----:B------:R-:W-:Y:S01]  /*0de0*/  IADD3 R3, PT, PT, R3, 0x1, RZ ;  /* 0x0000000103037810 */ /* 0x000fe20007ffe0ff */
[----:B--2---:R-:W-:-:S10]  /*0df0*/  FFMA R6, R9, R10, R6 ;  /* 0x0000000a09067223 */ /* 0x004fd40000000006 */
[----:B------:R-:W-:Y:S05]  /*0e00*/  @P0 BRA `(.L_x_9) ;  /* 0xfffffffc00d40947 */ /* 0x000fea000383ffff */
.L_x_1:
[----:B------:R-:W-:Y:S05]  /*0e10*/  BSYNC.RECONVERGENT B0 ;  /* 0x0000000000007941 */ /* 0x000fea0003800200 */
.L_x_0:
[----:B------:R-:W0:Y:S02]  /*0e20*/  LDC.64 R2, c[0x0][0x3a8] ;  /* 0x0000ea00ff027b82 */ /* 0x000e240000000a00 */
[----:B0-----:R-:W-:-:S05]  /*0e30*/  IMAD.WIDE R2, R0, 0x4, R2 ;  /* 0x0000000400027825 */ /* 0x001fca00078e0202 */
[----:B------:R-:W-:Y:S01]  /*0e40*/  STG.E desc[UR4][R2.64], R6 ;  /* 0x0000000602007986 */ /* 0x000fe2000c101904 */
[----:B------:R-:W-:Y:S05]  /*0e50*/  EXIT ;  /* 0x000000000000794d */ /* 0x000fea0003800000 */
.L_x_10:
[----:B------:R-:W-:-:S00]  /*0e60*/  BRA `(.L_x_10) ;  /* 0xfffffffc00fc7947 */ /* 0x000fc0000383ffff */
[----:B------:R-:W-:-:S00]  /*0e70*/  NOP ;  /* 0x0000000000007918 */ /* 0x000fc00000000000 */
        /* <DEDUP_REMOVED lines=8> */
.L_x_11:


//--------------------- .nv.shared.reserved.0     --------------------------
	.section	.nv.shared.reserved.0,"aw",@nobits
	.weak		__nv_reservedSMEM_offset_0_alias
	.size		__nv_reservedSMEM_offset_0_alias, 0, 64
	.other		__nv_reservedSMEM_offset_0_alias,@"STO_CUDA_RESERVED_SHARED STV_DEFAULT"
__nv_reservedSMEM_offset_0_alias:
	.zero		0
	.zero		64


//--------------------- .nv.constant0._Z7csrSpMViPKiS0_PKfS2_Pf --------------------------
	.section	.nv.constant0._Z7csrSpMViPKiS0_PKfS2_Pf,"a",@progbits
	.sectionflags	@""
	.align	4
.nv.constant0._Z7csrSpMViPKiS0_PKfS2_Pf:
	.zero		944


//--------------------- SYMBOLS --------------------------

	.type		.nv.reservedSmem.offset0,@object
	.size		.nv.reservedSmem.offset0,0x4
